//
// Generated by NVIDIA NVVM Compiler
//
// Compiler Build ID: CL-36424714
// Cuda compilation tools, release 13.0, V13.0.88
// Based on NVVM 20.0.0
//

.version 9.0
.target sm_100
.address_size 64

	// .globl	_Z12test_asemblePii

.visible .entry _Z12test_asemblePii(
	.param .u64 .ptr .align 1 _Z12test_asemblePii_param_0,
	.param .u32 _Z12test_asemblePii_param_1
)
{
	.reg .b32 	%r<5>;
	.reg .b64 	%rd<5>;

	ld.param.u64 	%rd1, [_Z12test_asemblePii_param_0];
	ld.param.u32 	%r1, [_Z12test_asemblePii_param_1];
	cvta.to.global.u64 	%rd2, %rd1;
	mov.u32 	%r2, %tid.x;
	mul.wide.u32 	%rd3, %r2, 4;
	add.s64 	%rd4, %rd2, %rd3;
	ld.global.u32 	%r3, [%rd4];
	mad.lo.s32 	%r4, %r1, %r2, %r3;
	st.global.u32 	[%rd4], %r4;
	ret;

}


// ===== COMPILED SASS (sm_100) =====

	.target	sm_100

	.elftype	@"ET_EXEC"


//--------------------- .note.nv.tkinfo           --------------------------
	.section	.note.nv.tkinfo,"",@"SHT_NOTE"
	.sectionflags	@"SHF_NOTE_NV_TKINFO"
	.tkinfo
        /*0018*/ 	.word	0x00000002
        /*0030*/ 	.string	""
        /*0030*/ 	.string	"ptxas"
        /*0030*/ 	.string	"Cuda compilation tools, release 13.0, V13.0.88"
        /*0030*/ 	.string	"Build cuda_13.0.r13.0/compiler.36424714_0"
        /*0030*/ 	.string	"-arch sm_100 -m 64 "



//--------------------- .note.nv.cuinfo           --------------------------
	.section	.note.nv.cuinfo,"",@"SHT_NOTE"
	.sectionflags	@"SHF_NOTE_NV_CUINFO"
        /*0018*/ 	.short	0x0002
        /*001a*/ 	.short	0x0064
        /*001c*/ 	.short	0x0082
	.zero		2


//--------------------- .nv.info                  --------------------------
	.section	.nv.info,"",@"SHT_CUDA_INFO"
	.align	4


	//----- nvinfo : EIATTR_REGCOUNT
	.align		4
        /*0000*/ 	.byte	0x04, 0x2f
        /*0002*/ 	.short	(.L_1 - .L_0)
	.align		4
.L_0:
        /*0004*/ 	.word	index@(_Z12test_asemblePii)
        /*0008*/ 	.word	0x00000008


	//----- nvinfo : EIATTR_FRAME_SIZE
	.align		4
.L_1:
        /*000c*/ 	.byte	0x04, 0x11
        /*000e*/ 	.short	(.L_3 - .L_2)
	.align		4
.L_2:
        /*0010*/ 	.word	index@(_Z12test_asemblePii)
        /*0014*/ 	.word	0x00000000


	//----- nvinfo : EIATTR_MIN_STACK_SIZE
	.align		4
.L_3:
        /*0018*/ 	.byte	0x04, 0x12
        /*001a*/ 	.short	(.L_5 - .L_4)
	.align		4
.L_4:
        /*001c*/ 	.word	index@(_Z12test_asemblePii)
        /*0020*/ 	.word	0x00000000
.L_5:


//--------------------- .nv.compat                --------------------------
	.section	.nv.compat,"",@"SHT_CUDA_COMPAT_INFO"
	.align	4
        /*0000*/ 	.byte	0x02, 0x09, 0x00, 0x00, 0x02, 0x02, 0x01, 0x00, 0x02, 0x05, 0x05, 0x00, 0x03, 0x07, 0x01, 0x01
        /*0010*/ 	.byte	0x02, 0x03, 0x00, 0x00, 0x02, 0x06, 0x01, 0x00, 0x04, 0x0b, 0x08, 0x00, 0x09, 0x00, 0x00, 0x00
        /*0020*/ 	.byte	0x00, 0x00, 0x00, 0x00


//--------------------- .nv.info._Z12test_asemblePii --------------------------
	.section	.nv.info._Z12test_asemblePii,"",@"SHT_CUDA_INFO"
	.sectionflags	@""
	.align	4


	//----- nvinfo : EIATTR_CUDA_API_VERSION
	.align		4
        /*0000*/ 	.byte	0x04, 0x37
        /*0002*/ 	.short	(.L_7 - .L_6)
.L_6:
        /*0004*/ 	.word	0x00000082


	//----- nvinfo : EIATTR_KPARAM_INFO
	.align		4
.L_7:
        /*0008*/ 	.byte	0x04, 0x17
        /*000a*/ 	.short	(.L_9 - .L_8)
.L_8:
        /*000c*/ 	.word	0x00000000
        /*0010*/ 	.short	0x0001
        /*0012*/ 	.short	0x0008
        /*0014*/ 	.byte	0x00, 0xf0, 0x11, 0x00


	//----- nvinfo : EIATTR_KPARAM_INFO
	.align		4
.L_9:
        /*0018*/ 	.byte	0x04, 0x17
        /*001a*/ 	.short	(.L_11 - .L_10)
.L_10:
        /*001c*/ 	.word	0x00000000
        /*0020*/ 	.short	0x0000
        /*0022*/ 	.short	0x0000
        /*0024*/ 	.byte	0x00, 0xf5, 0x21, 0x00


	//----- nvinfo : EIATTR_SPARSE_MMA_MASK
	.align		4
.L_11:
        /*0028*/ 	.byte	0x03, 0x50
        /*002a*/ 	.short	0x0000


	//----- nvinfo : EIATTR_MAXREG_COUNT
	.align		4
        /*002c*/ 	.byte	0x03, 0x1b
        /*002e*/ 	.short	0x00ff


	//----- nvinfo : EIATTR_MERCURY_ISA_VERSION
	.align		4
        /*0030*/ 	.byte	0x03, 0x5f
        /*0032*/ 	.short	0x0101


	//----- nvinfo : EIATTR_VRC_CTA_INIT_COUNT
	.align		4
        /*0034*/ 	.byte	0x02, 0x4a
	.zero		1
	.zero		1


	//----- nvinfo : EIATTR_EXIT_INSTR_OFFSETS
	.align		4
        /*0038*/ 	.byte	0x04, 0x1c
        /*003a*/ 	.short	(.L_13 - .L_12)


	//   ....[0]....
.L_12:
        /*003c*/ 	.word	0x00000090


	//----- nvinfo : EIATTR_CBANK_PARAM_SIZE
	.align		4
.L_13:
        /*0040*/ 	.byte	0x03, 0x19
        /*0042*/ 	.short	0x000c


	//----- nvinfo : EIATTR_PARAM_CBANK
	.align		4
        /*0044*/ 	.byte	0x04, 0x0a
        /*0046*/ 	.short	(.L_15 - .L_14)
	.align		4
.L_14:
        /*0048*/ 	.word	index@(.nv.constant0._Z12test_asemblePii)
        /*004c*/ 	.short	0x0380
        /*004e*/ 	.short	0x000c


	//----- nvinfo : EIATTR_SW_WAR
	.align		4
.L_15:
        /*0050*/ 	.byte	0x04, 0x36
        /*0052*/ 	.short	(.L_17 - .L_16)
.L_16:
        /*0054*/ 	.word	0x00000008
.L_17:


//--------------------- .nv.callgraph             --------------------------
	.section	.nv.callgraph,"",@"SHT_CUDA_CALLGRAPH"
	.align	4
	.sectionentsize	8
	.align		4
        /*0000*/ 	.word	0x00000000
	.align		4
        /*0004*/ 	.word	0xffffffff
	.align		4
        /*0008*/ 	.word	0x00000000
	.align		4
        /*000c*/ 	.word	0xfffffffe
	.align		4
        /*0010*/ 	.word	0x00000000
	.align		4
        /*0014*/ 	.word	0xfffffffd
	.align		4
        /*0018*/ 	.word	0x00000000
	.align		4
        /*001c*/ 	.word	0xfffffffc


//--------------------- .text._Z12test_asemblePii --------------------------
	.section	.text._Z12test_asemblePii,"ax",@progbits
	.align	128
        .global         _Z12test_asemblePii
        .type           _Z12test_asemblePii,@function
        .size           _Z12test_asemblePii,(.L_x_1 - _Z12test_asemblePii)
        .other          _Z12test_asemblePii,@"STO_CUDA_ENTRY STV_DEFAULT"
_Z12test_asemblePii:
.text._Z12test_asemblePii:
[----:B------:R-:W-:Y:S01]  /*0000*/  LDC R1, c[0x0][0x37c] ;  /* 0x0000df00ff017b82 */ /* 0x000fe20000000800 */
[----:B------:R-:W0:Y:S07]  /*0010*/  S2R R5, SR_TID.X ;  /* 0x0000000000057919 */ /* 0x000e2e0000002100 */
[----:B------:R-:W0:Y:S01]  /*0020*/  LDC.64 R2, c[0x0][0x380] ;  /* 0x0000e000ff027b82 */ /* 0x000e220000000a00 */
[----:B------:R-:W1:Y:S01]  /*0030*/  LDCU.64 UR4, c[0x0][0x358] ;  /* 0x00006b00ff0477ac */ /* 0x000e620008000a00 */
[----:B------:R-:W2:Y:S01]  /*0040*/  LDCU UR6, c[0x0][0x388] ;  /* 0x00007100ff0677ac */ /* 0x000ea20008000800 */
[----:B0-----:R-:W-:-:S05]  /*0050*/  IMAD.WIDE.U32 R2, R5, 0x4, R2 ;  /* 0x0000000405027825 */ /* 0x001fca00078e0002 */
[----:B-1----:R-:W2:Y:S02]  /*0060*/  LDG.E R0, desc[UR4][R2.64] ;  /* 0x0000000402007981 */ /* 0x002ea4000c1e1900 */
[----:B--2---:R-:W-:-:S05]  /*0070*/  IMAD R5, R5, UR6, R0 ;  /* 0x0000000605057c24 */ /* 0x004fca000f8e0200 */
[----:B------:R-:W-:Y:S01]  /*0080*/  STG.E desc[UR4][R2.64], R5 ;  /* 0x0000000502007986 */ /* 0x000fe2000c101904 */
[----:B------:R-:W-:Y:S05]  /*0090*/  EXIT ;  /* 0x000000000000794d */ /* 0x000fea0003800000 */
.L_x_0:
[----:B------:R-:W-:-:S00]  /*00a0*/  BRA `(.L_x_0) ;  /* 0xfffffffc00fc7947 */ /* 0x000fc0000383ffff */
[----:B------:R-:W-:-:S00]  /*00b0*/  NOP ;  /* 0x0000000000007918 */ /* 0x000fc00000000000 */
        /* <DEDUP_REMOVED lines=12> */
.L_x_1:


//--------------------- .nv.shared.reserved.0     --------------------------
	.section	.nv.shared.reserved.0,"aw",@nobits
	.weak		__nv_reservedSMEM_offset_0_alias
	.size		__nv_reservedSMEM_offset_0_alias, 0, 64
	.other		__nv_reservedSMEM_offset_0_alias,@"STO_CUDA_RESERVED_SHARED STV_DEFAULT"
__nv_reservedSMEM_offset_0_alias:
	.zero		0
	.zero		64


//--------------------- .nv.constant0._Z12test_asemblePii --------------------------
	.section	.nv.constant0._Z12test_asemblePii,"a",@progbits
	.sectionflags	@""
	.align	4
.nv.constant0._Z12test_asemblePii:
	.zero		908


//--------------------- SYMBOLS --------------------------

	.type		.nv.reservedSmem.offset0,@object
	.size		.nv.reservedSmem.offset0,0x4
